//
// Generated by NVIDIA NVVM Compiler
//
// Compiler Build ID: CL-36424714
// Cuda compilation tools, release 13.0, V13.0.88
// Based on NVVM 20.0.0
//

.version 9.0
.target sm_100
.address_size 64

	// .globl	_Z13matmul_kernelPdS_S_iii

.visible .entry _Z13matmul_kernelPdS_S_iii(
	.param .u64 .ptr .align 1 _Z13matmul_kernelPdS_S_iii_param_0,
	.param .u64 .ptr .align 1 _Z13matmul_kernelPdS_S_iii_param_1,
	.param .u64 .ptr .align 1 _Z13matmul_kernelPdS_S_iii_param_2,
	.param .u32 _Z13matmul_kernelPdS_S_iii_param_3,
	.param .u32 _Z13matmul_kernelPdS_S_iii_param_4,
	.param .u32 _Z13matmul_kernelPdS_S_iii_param_5
)
{
	.reg .pred 	%p<13>;
	.reg .b32 	%r<43>;
	.reg .b64 	%rd<53>;
	.reg .b64 	%fd<66>;

	ld.param.u64 	%rd8, [_Z13matmul_kernelPdS_S_iii_param_0];
	ld.param.u64 	%rd9, [_Z13matmul_kernelPdS_S_iii_param_1];
	ld.param.u64 	%rd7, [_Z13matmul_kernelPdS_S_iii_param_2];
	ld.param.u32 	%r18, [_Z13matmul_kernelPdS_S_iii_param_3];
	ld.param.u32 	%r20, [_Z13matmul_kernelPdS_S_iii_param_4];
	ld.param.u32 	%r19, [_Z13matmul_kernelPdS_S_iii_param_5];
	cvta.to.global.u64 	%rd1, %rd9;
	cvta.to.global.u64 	%rd2, %rd8;
	mov.u32 	%r22, %ctaid.y;
	mov.u32 	%r23, %ntid.y;
	mov.u32 	%r24, %tid.y;
	mad.lo.s32 	%r25, %r22, %r23, %r24;
	mov.u32 	%r26, %ctaid.x;
	mov.u32 	%r27, %ntid.x;
	mov.u32 	%r28, %tid.x;
	mad.lo.s32 	%r2, %r26, %r27, %r28;
	setp.ge.s32 	%p1, %r2, %r18;
	setp.ge.s32 	%p2, %r25, %r20;
	or.pred  	%p3, %p1, %p2;
	@%p3 bra 	$L__BB0_14;
	cvta.to.global.u64 	%rd10, %rd7;
	mad.lo.s32 	%r29, %r18, %r25, %r2;
	mul.wide.s32 	%rd11, %r29, 8;
	add.s64 	%rd3, %rd10, %rd11;
	ld.global.f64 	%fd65, [%rd3];
	setp.lt.s32 	%p4, %r19, 1;
	@%p4 bra 	$L__BB0_13;
	mul.lo.s32 	%r3, %r19, %r25;
	and.b32  	%r4, %r19, 7;
	setp.lt.u32 	%p5, %r19, 8;
	mov.b32 	%r41, 0;
	@%p5 bra 	$L__BB0_5;
	and.b32  	%r41, %r19, 2147483640;
	neg.s32 	%r39, %r41;
	shl.b32 	%r7, %r18, 3;
	mul.wide.u32 	%rd12, %r3, 8;
	add.s64 	%rd13, %rd12, %rd1;
	add.s64 	%rd52, %rd13, 32;
	mul.wide.s32 	%rd16, %r18, 8;
	mov.u32 	%r38, %r2;
$L__BB0_4:
	.pragma "nounroll";
	mul.wide.s32 	%rd14, %r38, 8;
	add.s64 	%rd15, %rd2, %rd14;
	ld.global.f64 	%fd15, [%rd15];
	ld.global.f64 	%fd16, [%rd52+-32];
	fma.rn.f64 	%fd17, %fd15, %fd16, %fd65;
	add.s64 	%rd17, %rd15, %rd16;
	ld.global.f64 	%fd18, [%rd17];
	ld.global.f64 	%fd19, [%rd52+-24];
	fma.rn.f64 	%fd20, %fd18, %fd19, %fd17;
	add.s64 	%rd18, %rd17, %rd16;
	ld.global.f64 	%fd21, [%rd18];
	ld.global.f64 	%fd22, [%rd52+-16];
	fma.rn.f64 	%fd23, %fd21, %fd22, %fd20;
	add.s64 	%rd19, %rd18, %rd16;
	ld.global.f64 	%fd24, [%rd19];
	ld.global.f64 	%fd25, [%rd52+-8];
	fma.rn.f64 	%fd26, %fd24, %fd25, %fd23;
	add.s64 	%rd20, %rd19, %rd16;
	ld.global.f64 	%fd27, [%rd20];
	ld.global.f64 	%fd28, [%rd52];
	fma.rn.f64 	%fd29, %fd27, %fd28, %fd26;
	add.s64 	%rd21, %rd20, %rd16;
	ld.global.f64 	%fd30, [%rd21];
	ld.global.f64 	%fd31, [%rd52+8];
	fma.rn.f64 	%fd32, %fd30, %fd31, %fd29;
	add.s64 	%rd22, %rd21, %rd16;
	ld.global.f64 	%fd33, [%rd22];
	ld.global.f64 	%fd34, [%rd52+16];
	fma.rn.f64 	%fd35, %fd33, %fd34, %fd32;
	add.s64 	%rd23, %rd22, %rd16;
	ld.global.f64 	%fd36, [%rd23];
	ld.global.f64 	%fd37, [%rd52+24];
	fma.rn.f64 	%fd65, %fd36, %fd37, %fd35;
	add.s32 	%r39, %r39, 8;
	add.s32 	%r38, %r38, %r7;
	add.s64 	%rd52, %rd52, 64;
	setp.ne.s32 	%p6, %r39, 0;
	@%p6 bra 	$L__BB0_4;
$L__BB0_5:
	setp.eq.s32 	%p7, %r4, 0;
	@%p7 bra 	$L__BB0_13;
	and.b32  	%r13, %r19, 3;
	setp.lt.u32 	%p8, %r4, 4;
	@%p8 bra 	$L__BB0_8;
	mad.lo.s32 	%r31, %r41, %r18, %r2;
	mul.wide.s32 	%rd24, %r31, 8;
	add.s64 	%rd25, %rd2, %rd24;
	ld.global.f64 	%fd39, [%rd25];
	add.s32 	%r32, %r41, %r3;
	mul.wide.u32 	%rd26, %r32, 8;
	add.s64 	%rd27, %rd1, %rd26;
	ld.global.f64 	%fd40, [%rd27];
	fma.rn.f64 	%fd41, %fd39, %fd40, %fd65;
	mul.wide.s32 	%rd28, %r18, 8;
	add.s64 	%rd29, %rd25, %rd28;
	ld.global.f64 	%fd42, [%rd29];
	cvt.u64.u32 	%rd30, %r3;
	cvt.u64.u32 	%rd31, %r41;
	add.s64 	%rd32, %rd31, %rd30;
	shl.b64 	%rd33, %rd32, 3;
	add.s64 	%rd34, %rd1, %rd33;
	ld.global.f64 	%fd43, [%rd34+8];
	fma.rn.f64 	%fd44, %fd42, %fd43, %fd41;
	add.s64 	%rd35, %rd29, %rd28;
	ld.global.f64 	%fd45, [%rd35];
	ld.global.f64 	%fd46, [%rd34+16];
	fma.rn.f64 	%fd47, %fd45, %fd46, %fd44;
	add.s64 	%rd36, %rd35, %rd28;
	ld.global.f64 	%fd48, [%rd36];
	ld.global.f64 	%fd49, [%rd34+24];
	fma.rn.f64 	%fd65, %fd48, %fd49, %fd47;
	add.s32 	%r41, %r41, 4;
$L__BB0_8:
	setp.eq.s32 	%p9, %r13, 0;
	@%p9 bra 	$L__BB0_13;
	setp.eq.s32 	%p10, %r13, 1;
	@%p10 bra 	$L__BB0_11;
	mad.lo.s32 	%r33, %r41, %r18, %r2;
	mul.wide.s32 	%rd37, %r33, 8;
	add.s64 	%rd38, %rd2, %rd37;
	ld.global.f64 	%fd51, [%rd38];
	add.s32 	%r34, %r41, %r3;
	mul.wide.u32 	%rd39, %r34, 8;
	add.s64 	%rd40, %rd1, %rd39;
	ld.global.f64 	%fd52, [%rd40];
	fma.rn.f64 	%fd53, %fd51, %fd52, %fd65;
	mul.wide.s32 	%rd41, %r18, 8;
	add.s64 	%rd42, %rd38, %rd41;
	ld.global.f64 	%fd54, [%rd42];
	cvt.u64.u32 	%rd43, %r3;
	cvt.u64.u32 	%rd44, %r41;
	add.s64 	%rd45, %rd44, %rd43;
	shl.b64 	%rd46, %rd45, 3;
	add.s64 	%rd47, %rd1, %rd46;
	ld.global.f64 	%fd55, [%rd47+8];
	fma.rn.f64 	%fd65, %fd54, %fd55, %fd53;
	add.s32 	%r41, %r41, 2;
$L__BB0_11:
	and.b32  	%r35, %r19, 1;
	setp.eq.b32 	%p11, %r35, 1;
	not.pred 	%p12, %p11;
	@%p12 bra 	$L__BB0_13;
	mad.lo.s32 	%r36, %r41, %r18, %r2;
	mul.wide.s32 	%rd48, %r36, 8;
	add.s64 	%rd49, %rd2, %rd48;
	ld.global.f64 	%fd56, [%rd49];
	add.s32 	%r37, %r41, %r3;
	mul.wide.u32 	%rd50, %r37, 8;
	add.s64 	%rd51, %rd1, %rd50;
	ld.global.f64 	%fd57, [%rd51];
	fma.rn.f64 	%fd65, %fd56, %fd57, %fd65;
$L__BB0_13:
	st.global.f64 	[%rd3], %fd65;
$L__BB0_14:
	ret;

}


// ===== COMPILED SASS (sm_100) =====

	.target	sm_100

	.elftype	@"ET_EXEC"


//--------------------- .note.nv.tkinfo           --------------------------
	.section	.note.nv.tkinfo,"",@"SHT_NOTE"
	.sectionflags	@"SHF_NOTE_NV_TKINFO"
	.tkinfo
        /*0018*/ 	.word	0x00000002
        /*0030*/ 	.string	""
        /*0030*/ 	.string	"ptxas"
        /*0030*/ 	.string	"Cuda compilation tools, release 13.0, V13.0.88"
        /*0030*/ 	.string	"Build cuda_13.0.r13.0/compiler.36424714_0"
        /*0030*/ 	.string	"-arch sm_100 -m 64 "



//--------------------- .note.nv.cuinfo           --------------------------
	.section	.note.nv.cuinfo,"",@"SHT_NOTE"
	.sectionflags	@"SHF_NOTE_NV_CUINFO"
        /*0018*/ 	.short	0x0002
        /*001a*/ 	.short	0x0064
        /*001c*/ 	.short	0x0082
	.zero		2


//--------------------- .nv.info                  --------------------------
	.section	.nv.info,"",@"SHT_CUDA_INFO"
	.align	4


	//----- nvinfo : EIATTR_REGCOUNT
	.align		4
        /*0000*/ 	.byte	0x04, 0x2f
        /*0002*/ 	.short	(.L_1 - .L_0)
	.align		4
.L_0:
        /*0004*/ 	.word	index@(_Z13matmul_kernelPdS_S_iii)
        /*0008*/ 	.word	0x00000020


	//----- nvinfo : EIATTR_FRAME_SIZE
	.align		4
.L_1:
        /*000c*/ 	.byte	0x04, 0x11
        /*000e*/ 	.short	(.L_3 - .L_2)
	.align		4
.L_2:
        /*0010*/ 	.word	index@(_Z13matmul_kernelPdS_S_iii)
        /*0014*/ 	.word	0x00000000


	//----- nvinfo : EIATTR_MIN_STACK_SIZE
	.align		4
.L_3:
        /*0018*/ 	.byte	0x04, 0x12
        /*001a*/ 	.short	(.L_5 - .L_4)
	.align		4
.L_4:
        /*001c*/ 	.word	index@(_Z13matmul_kernelPdS_S_iii)
        /*0020*/ 	.word	0x00000000
.L_5:


//--------------------- .nv.compat                --------------------------
	.section	.nv.compat,"",@"SHT_CUDA_COMPAT_INFO"
	.align	4
        /*0000*/ 	.byte	0x02, 0x09, 0x00, 0x00, 0x02, 0x02, 0x01, 0x00, 0x02, 0x05, 0x05, 0x00, 0x03, 0x07, 0x01, 0x01
        /*0010*/ 	.byte	0x02, 0x03, 0x00, 0x00, 0x02, 0x06, 0x01, 0x00, 0x04, 0x0b, 0x08, 0x00, 0x01, 0x00, 0x00, 0x00
        /*0020*/ 	.byte	0x00, 0x00, 0x00, 0x00


//--------------------- .nv.info._Z13matmul_kernelPdS_S_iii --------------------------
	.section	.nv.info._Z13matmul_kernelPdS_S_iii,"",@"SHT_CUDA_INFO"
	.sectionflags	@""
	.align	4


	//----- nvinfo : EIATTR_CUDA_API_VERSION
	.align		4
        /*0000*/ 	.byte	0x04, 0x37
        /*0002*/ 	.short	(.L_7 - .L_6)
.L_6:
        /*0004*/ 	.word	0x00000082


	//----- nvinfo : EIATTR_KPARAM_INFO
	.align		4
.L_7:
        /*0008*/ 	.byte	0x04, 0x17
        /*000a*/ 	.short	(.L_9 - .L_8)
.L_8:
        /*000c*/ 	.word	0x00000000
        /*0010*/ 	.short	0x0005
        /*0012*/ 	.short	0x0020
        /*0014*/ 	.byte	0x00, 0xf0, 0x11, 0x00


	//----- nvinfo : EIATTR_KPARAM_INFO
	.align		4
.L_9:
        /*0018*/ 	.byte	0x04, 0x17
        /*001a*/ 	.short	(.L_11 - .L_10)
.L_10:
        /*001c*/ 	.word	0x00000000
        /*0020*/ 	.short	0x0004
        /*0022*/ 	.short	0x001c
        /*0024*/ 	.byte	0x00, 0xf0, 0x11, 0x00


	//----- nvinfo : EIATTR_KPARAM_INFO
	.align		4
.L_11:
        /*0028*/ 	.byte	0x04, 0x17
        /*002a*/ 	.short	(.L_13 - .L_12)
.L_12:
        /*002c*/ 	.word	0x00000000
        /*0030*/ 	.short	0x0003
        /*0032*/ 	.short	0x0018
        /*0034*/ 	.byte	0x00, 0xf0, 0x11, 0x00


	//----- nvinfo : EIATTR_KPARAM_INFO
	.align		4
.L_13:
        /*0038*/ 	.byte	0x04, 0x17
        /*003a*/ 	.short	(.L_15 - .L_14)
.L_14:
        /*003c*/ 	.word	0x00000000
        /*0040*/ 	.short	0x0002
        /*0042*/ 	.short	0x0010
        /*0044*/ 	.byte	0x00, 0xf5, 0x21, 0x00


	//----- nvinfo : EIATTR_KPARAM_INFO
	.align		4
.L_15:
        /*0048*/ 	.byte	0x04, 0x17
        /*004a*/ 	.short	(.L_17 - .L_16)
.L_16:
        /*004c*/ 	.word	0x00000000
        /*0050*/ 	.short	0x0001
        /*0052*/ 	.short	0x0008
        /*0054*/ 	.byte	0x00, 0xf5, 0x21, 0x00


	//----- nvinfo : EIATTR_KPARAM_INFO
	.align		4
.L_17:
        /*0058*/ 	.byte	0x04, 0x17
        /*005a*/ 	.short	(.L_19 - .L_18)
.L_18:
        /*005c*/ 	.word	0x00000000
        /*0060*/ 	.short	0x0000
        /*0062*/ 	.short	0x0000
        /*0064*/ 	.byte	0x00, 0xf5, 0x21, 0x00


	//----- nvinfo : EIATTR_SPARSE_MMA_MASK
	.align		4
.L_19:
        /*0068*/ 	.byte	0x03, 0x50
        /*006a*/ 	.short	0x0000


	//----- nvinfo : EIATTR_MAXREG_COUNT
	.align		4
        /*006c*/ 	.byte	0x03, 0x1b
        /*006e*/ 	.short	0x00ff


	//----- nvinfo : EIATTR_MERCURY_ISA_VERSION
	.align		4
        /*0070*/ 	.byte	0x03, 0x5f
        /*0072*/ 	.short	0x0101


	//----- nvinfo : EIATTR_VRC_CTA_INIT_COUNT
	.align		4
        /*0074*/ 	.byte	0x02, 0x4a
	.zero		1
	.zero		1


	//----- nvinfo : EIATTR_EXIT_INSTR_OFFSETS
	.align		4
        /*0078*/ 	.byte	0x04, 0x1c
        /*007a*/ 	.short	(.L_21 - .L_20)


	//   ....[0]....
.L_20:
        /*007c*/ 	.word	0x000000c0


	//   ....[1]....
        /*0080*/ 	.word	0x000008c0


	//----- nvinfo : EIATTR_CBANK_PARAM_SIZE
	.align		4
.L_21:
        /*0084*/ 	.byte	0x03, 0x19
        /*0086*/ 	.short	0x0024


	//----- nvinfo : EIATTR_PARAM_CBANK
	.align		4
        /*0088*/ 	.byte	0x04, 0x0a
        /*008a*/ 	.short	(.L_23 - .L_22)
	.align		4
.L_22:
        /*008c*/ 	.word	index@(.nv.constant0._Z13matmul_kernelPdS_S_iii)
        /*0090*/ 	.short	0x0380
        /*0092*/ 	.short	0x0024


	//----- nvinfo : EIATTR_SW_WAR
	.align		4
.L_23:
        /*0094*/ 	.byte	0x04, 0x36
        /*0096*/ 	.short	(.L_25 - .L_24)
.L_24:
        /*0098*/ 	.word	0x00000008
.L_25:


//--------------------- .nv.callgraph             --------------------------
	.section	.nv.callgraph,"",@"SHT_CUDA_CALLGRAPH"
	.align	4
	.sectionentsize	8
	.align		4
        /*0000*/ 	.word	0x00000000
	.align		4
        /*0004*/ 	.word	0xffffffff
	.align		4
        /*0008*/ 	.word	0x00000000
	.align		4
        /*000c*/ 	.word	0xfffffffe
	.align		4
        /*0010*/ 	.word	0x00000000
	.align		4
        /*0014*/ 	.word	0xfffffffd
	.align		4
        /*0018*/ 	.word	0x00000000
	.align		4
        /*001c*/ 	.word	0xfffffffc


//--------------------- .text._Z13matmul_kernelPdS_S_iii --------------------------
	.section	.text._Z13matmul_kernelPdS_S_iii,"ax",@progbits
	.align	128
        .global         _Z13matmul_kernelPdS_S_iii
        .type           _Z13matmul_kernelPdS_S_iii,@function
        .size           _Z13matmul_kernelPdS_S_iii,(.L_x_5 - _Z13matmul_kernelPdS_S_iii)
        .other          _Z13matmul_kernelPdS_S_iii,@"STO_CUDA_ENTRY STV_DEFAULT"
_Z13matmul_kernelPdS_S_iii:
.text._Z13matmul_kernelPdS_S_iii:
[----:B------:R-:W-:Y:S01]  /*0000*/  LDC R1, c[0x0][0x37c] ;  /* 0x0000df00ff017b82 */ /* 0x000fe20000000800 */
[----:B------:R-:W0:Y:S07]  /*0010*/  S2R R3, SR_TID.Y ;  /* 0x0000000000037919 */ /* 0x000e2e0000002200 */
[----:B------:R-:W0:Y:S01]  /*0020*/  S2UR UR4, SR_CTAID.Y ;  /* 0x00000000000479c3 */ /* 0x000e220000002600 */
[----:B------:R-:W1:Y:S07]  /*0030*/  S2R R5, SR_TID.X ;  /* 0x0000000000057919 */ /* 0x000e6e0000002100 */
[----:B------:R-:W0:Y:S08]  /*0040*/  LDC R4, c[0x0][0x364] ;  /* 0x0000d900ff047b82 */ /* 0x000e300000000800 */
[----:B------:R-:W1:Y:S08]  /*0050*/  S2UR UR5, SR_CTAID.X ;  /* 0x00000000000579c3 */ /* 0x000e700000002500 */
[----:B------:R-:W1:Y:S08]  /*0060*/  LDC R0, c[0x0][0x360] ;  /* 0x0000d800ff007b82 */ /* 0x000e700000000800 */
[----:B------:R-:W2:Y:S01]  /*0070*/  LDC.64 R8, c[0x0][0x398] ;  /* 0x0000e600ff087b82 */ /* 0x000ea20000000a00 */
[----:B0-----:R-:W-:-:S02]  /*0080*/  IMAD R4, R4, UR4, R3 ;  /* 0x0000000404047c24 */ /* 0x001fc4000f8e0203 */
[----:B-1----:R-:W-:-:S03]  /*0090*/  IMAD R3, R0, UR5, R5 ;  /* 0x0000000500037c24 */ /* 0x002fc6000f8e0205 */
[----:B--2---:R-:W-:-:S04]  /*00a0*/  ISETP.GE.AND P0, PT, R4, R9, PT ;  /* 0x000000090400720c */ /* 0x004fc80003f06270 */
[----:B------:R-:W-:-:S13]  /*00b0*/  ISETP.GE.OR P0, PT, R3, R8, P0 ;  /* 0x000000080300720c */ /* 0x000fda0000706670 */
[----:B------:R-:W-:Y:S05]  /*00c0*/  @P0 EXIT ;  /* 0x000000000000094d */ /* 0x000fea0003800000 */
[----:B------:R-:W0:Y:S01]  /*00d0*/  LDC R0, c[0x0][0x3a0] ;  /* 0x0000e800ff007b82 */ /* 0x000e220000000800 */
[----:B------:R-:W1:Y:S01]  /*00e0*/  LDCU.64 UR4, c[0x0][0x358] ;  /* 0x00006b00ff0477ac */ /* 0x000e620008000a00 */
[----:B------:R-:W-:-:S06]  /*00f0*/  IMAD R5, R4, R8, R3 ;  /* 0x0000000804057224 */ /* 0x000fcc00078e0203 */
[----:B------:R-:W2:Y:S01]  /*0100*/  LDC.64 R6, c[0x0][0x390] ;  /* 0x0000e400ff067b82 */ /* 0x000ea20000000a00 */
[----:B0-----:R-:W-:Y:S01]  /*0110*/  ISETP.GE.AND P0, PT, R0, 0x1, PT ;  /* 0x000000010000780c */ /* 0x001fe20003f06270 */
[----:B--2---:R-:W-:-:S05]  /*0120*/  IMAD.WIDE R6, R5, 0x8, R6 ;  /* 0x0000000805067825 */ /* 0x004fca00078e0206 */
[----:B-1----:R0:W5:Y:S07]  /*0130*/  LDG.E.64 R20, desc[UR4][R6.64] ;  /* 0x0000000406147981 */ /* 0x00216e000c1e1b00 */
[----:B------:R-:W-:Y:S05]  /*0140*/  @!P0 BRA `(.L_x_0) ;  /* 0x0000000400d88947 */ /* 0x000fea0003800000 */
[C---:B------:R-:W-:Y:S01]  /*0150*/  ISETP.GE.U32.AND P1, PT, R0.reuse, 0x8, PT ;  /* 0x000000080000780c */ /* 0x040fe20003f26070 */
[----:B------:R-:W-:Y:S01]  /*0160*/  HFMA2 R5, -RZ, RZ, 0, 0 ;  /* 0x00000000ff057431 */ /* 0x000fe200000001ff */
[----:B------:R-:W-:Y:S01]  /*0170*/  LOP3.LUT R2, R0, 0x7, RZ, 0xc0, !PT ;  /* 0x0000000700027812 */ /* 0x000fe200078ec0ff */
[----:B------:R-:W-:-:S03]  /*0180*/  IMAD R4, R4, R0, RZ ;  /* 0x0000000004047224 */ /* 0x000fc600078e02ff */
[----:B------:R-:W-:-:S07]  /*0190*/  ISETP.NE.AND P0, PT, R2, RZ, PT ;  /* 0x000000ff0200720c */ /* 0x000fce0003f05270 */
[----:B------:R-:W-:Y:S06]  /*01a0*/  @!P1 BRA `(.L_x_1) ;  /* 0x0000000000c09947 */ /* 0x000fec0003800000 */
[----:B------:R-:W1:Y:S01]  /*01b0*/  LDC.64 R10, c[0x0][0x388] ;  /* 0x0000e200ff0a7b82 */ /* 0x000e620000000a00 */
[----:B------:R-:W-:Y:S02]  /*01c0*/  LOP3.LUT R5, R0, 0x7ffffff8, RZ, 0xc0, !PT ;  /* 0x7ffffff800057812 */ /* 0x000fe400078ec0ff */
[----:B------:R-:W-:-:S03]  /*01d0*/  MOV R29, R3 ;  /* 0x00000003001d7202 */ /* 0x000fc60000000f00 */
[----:B------:R-:W-:Y:S02]  /*01e0*/  IMAD.MOV R9, RZ, RZ, -R5 ;  /* 0x000000ffff097224 */ /* 0x000fe400078e0a05 */
[----:B-1----:R-:W-:-:S03]  /*01f0*/  IMAD.WIDE.U32 R10, R4, 0x8, R10 ;  /* 0x00000008040a7825 */ /* 0x002fc600078e000a */
[----:B------:R-:W-:-:S04]  /*0200*/  IADD3 R12, P1, PT, R10, 0x20, RZ ;  /* 0x000000200a0c7810 */ /* 0x000fc80007f3e0ff */
[----:B------:R-:W-:-:S09]  /*0210*/  IADD3.X R13, PT, PT, RZ, R11, RZ, P1, !PT ;  /* 0x0000000bff0d7210 */ /* 0x000fd20000ffe4ff */
.L_x_2:
[----:B------:R-:W1:Y:S01]  /*0220*/  LDC.64 R24, c[0x0][0x380] ;  /* 0x0000e000ff187b82 */ /* 0x000e620000000a00 */
[----:B------:R-:W-:Y:S01]  /*0230*/  IMAD.MOV.U32 R10, RZ, RZ, R12 ;  /* 0x000000ffff0a7224 */ /* 0x000fe200078e000c */
[----:B------:R-:W-:-:S05]  /*0240*/  MOV R11, R13 ;  /* 0x0000000d000b7202 */ /* 0x000fca0000000f00 */
[----:B------:R-:W2:Y:S04]  /*0250*/  LDG.E.64 R14, desc[UR4][R10.64+-0x20] ;  /* 0xffffe0040a0e7981 */ /* 0x000ea8000c1e1b00 */
[----:B------:R-:W3:Y:S01]  /*0260*/  LDG.E.64 R18, desc[UR4][R10.64+-0x18] ;  /* 0xffffe8040a127981 */ /* 0x000ee2000c1e1b00 */
[----:B-1----:R-:W-:-:S05]  /*0270*/  IMAD.WIDE R24, R29, 0x8, R24 ;  /* 0x000000081d187825 */ /* 0x002fca00078e0218 */
[----:B------:R-:W2:Y:S01]  /*0280*/  LDG.E.64 R16, desc[UR4][R24.64] ;  /* 0x0000000418107981 */ /* 0x000ea2000c1e1b00 */
[----:B------:R-:W-:-:S05]  /*0290*/  IMAD.WIDE R26, R8, 0x8, R24 ;  /* 0x00000008081a7825 */ /* 0x000fca00078e0218 */
[----:B------:R-:W3:Y:S01]  /*02a0*/  LDG.E.64 R12, desc[UR4][R26.64] ;  /* 0x000000041a0c7981 */ /* 0x000ee2000c1e1b00 */
[----:B------:R-:W-:Y:S01]  /*02b0*/  IMAD.WIDE R22, R8, 0x8, R26 ;  /* 0x0000000808167825 */ /* 0x000fe200078e021a */
[----:B--2--5:R-:W-:Y:S02]  /*02c0*/  DFMA R20, R16, R14, R20 ;  /* 0x0000000e1014722b */ /* 0x024fe40000000014 */
[----:B------:R-:W2:Y:S04]  /*02d0*/  LDG.E.64 R14, desc[UR4][R10.64+-0x10] ;  /* 0xfffff0040a0e7981 */ /* 0x000ea8000c1e1b00 */
[----:B------:R1:W2:Y:S02]  /*02e0*/  LDG.E.64 R16, desc[UR4][R22.64] ;  /* 0x0000000416107981 */ /* 0x0002a4000c1e1b00 */
[----:B---3--:R-:W-:-:S02]  /*02f0*/  DFMA R18, R12, R18, R20 ;  /* 0x000000120c12722b */ /* 0x008fc40000000014 */
[----:B------:R-:W3:Y:S01]  /*0300*/  LDG.E.64 R20, desc[UR4][R10.64+-0x8] ;  /* 0xfffff8040a147981 */ /* 0x000ee2000c1e1b00 */
[----:B-1----:R-:W-:-:S05]  /*0310*/  IMAD.WIDE R22, R8, 0x8, R22 ;  /* 0x0000000808167825 */ /* 0x002fca00078e0216 */
[----:B------:R-:W3:Y:S01]  /*0320*/  LDG.E.64 R12, desc[UR4][R22.64] ;  /* 0x00000004160c7981 */ /* 0x000ee2000c1e1b00 */
[C---:B------:R-:W-:Y:S01]  /*0330*/  IMAD.WIDE R24, R8.reuse, 0x8, R22 ;  /* 0x0000000808187825 */ /* 0x040fe200078e0216 */
[----:B--2---:R-:W-:Y:S02]  /*0340*/  DFMA R14, R16, R14, R18 ;  /* 0x0000000e100e722b */ /* 0x004fe40000000012 */
[----:B------:R-:W2:Y:S04]  /*0350*/  LDG.E.64 R16, desc[UR4][R10.64] ;  /* 0x000000040a107981 */ /* 0x000ea8000c1e1b00 */
[----:B------:R-:W2:Y:S01]  /*0360*/  LDG.E.64 R18, desc[UR4][R24.64] ;  /* 0x0000000418127981 */ /* 0x000ea2000c1e1b00 */
[----:B------:R-:W-:Y:S01]  /*0370*/  IMAD.WIDE R26, R8, 0x8, R24 ;  /* 0x00000008081a7825 */ /* 0x000fe200078e0218 */
[----:B---3--:R-:W-:-:S02]  /*0380*/  DFMA R20, R12, R20, R14 ;  /* 0x000000140c14722b */ /* 0x008fc4000000000e */
[----:B------:R-:W3:Y:S04]  /*0390*/  LDG.E.64 R24, desc[UR4][R10.64+0x18] ;  /* 0x000018040a187981 */ /* 0x000ee8000c1e1b00 */
[----:B------:R-:W4:Y:S04]  /*03a0*/  LDG.E.64 R12, desc[UR4][R10.64+0x8] ;  /* 0x000008040a0c7981 */ /* 0x000f28000c1e1b00 */
[----:B------:R1:W4:Y:S02]  /*03b0*/  LDG.E.64 R14, desc[UR4][R26.64] ;  /* 0x000000041a0e7981 */ /* 0x000324000c1e1b00 */
[----:B-1----:R-:W-:-:S04]  /*03c0*/  IMAD.WIDE R26, R8, 0x8, R26 ;  /* 0x00000008081a7825 */ /* 0x002fc800078e021a */
[----:B------:R-:W-:-:S06]  /*03d0*/  IMAD.WIDE R22, R8, 0x8, R26 ;  /* 0x0000000808167825 */ /* 0x000fcc00078e021a */
[----:B------:R-:W3:Y:S01]  /*03e0*/  LDG.E.64 R22, desc[UR4][R22.64] ;  /* 0x0000000416167981 */ /* 0x000ee2000c1e1b00 */
[----:B--2---:R-:W-:-:S03]  /*03f0*/  DFMA R16, R18, R16, R20 ;  /* 0x000000101210722b */ /* 0x004fc60000000014 */
[----:B------:R-:W2:Y:S04]  /*0400*/  LDG.E.64 R18, desc[UR4][R10.64+0x10] ;  /* 0x000010040a127981 */ /* 0x000ea8000c1e1b00 */
[----:B------:R-:W2:Y:S01]  /*0410*/  LDG.E.64 R20, desc[UR4][R26.64] ;  /* 0x000000041a147981 */ /* 0x000ea2000c1e1b00 */
[----:B------:R-:W-:-:S04]  /*0420*/  IADD3 R9, PT, PT, R9, 0x8, RZ ;  /* 0x0000000809097810 */ /* 0x000fc80007ffe0ff */
[----:B------:R-:W-:Y:S01]  /*0430*/  ISETP.NE.AND P1, PT, R9, RZ, PT ;  /* 0x000000ff0900720c */ /* 0x000fe20003f25270 */
[----:B----4-:R-:W-:Y:S01]  /*0440*/  DFMA R12, R14, R12, R16 ;  /* 0x0000000c0e0c722b */ /* 0x010fe20000000010 */
[----:B------:R-:W-:-:S07]  /*0450*/  LEA R29, R8, R29, 0x3 ;  /* 0x0000001d081d7211 */ /* 0x000fce00078e18ff */
[----:B--2---:R-:W-:Y:S01]  /*0460*/  DFMA R20, R20, R18, R12 ;  /* 0x000000121414722b */ /* 0x004fe2000000000c */
[----:B------:R-:W-:-:S07]  /*0470*/  IADD3 R12, P2, PT, R10, 0x40, RZ ;  /* 0x000000400a0c7810 */ /* 0x000fce0007f5e0ff */
[----:B---3--:R-:W-:Y:S01]  /*0480*/  DFMA R20, R22, R24, R20 ;  /* 0x000000181614722b */ /* 0x008fe20000000014 */
[----:B------:R-:W-:Y:S01]  /*0490*/  IMAD.X R13, RZ, RZ, R11, P2 ;  /* 0x000000ffff0d7224 */ /* 0x000fe200010e060b */
[----:B------:R-:W-:Y:S09]  /*04a0*/  @P1 BRA `(.L_x_2) ;  /* 0xfffffffc005c1947 */ /* 0x000ff2000383ffff */
.L_x_1:
[----:B------:R-:W-:Y:S05]  /*04b0*/  @!P0 BRA `(.L_x_0) ;  /* 0x0000000000fc8947 */ /* 0x000fea0003800000 */
[----:B------:R-:W-:Y:S02]  /*04c0*/  ISETP.GE.U32.AND P1, PT, R2, 0x4, PT ;  /* 0x000000040200780c */ /* 0x000fe40003f26070 */
[----:B------:R-:W-:-:S04]  /*04d0*/  LOP3.LUT R9, R0, 0x3, RZ, 0xc0, !PT ;  /* 0x0000000300097812 */ /* 0x000fc800078ec0ff */
[----:B------:R-:W-:-:S07]  /*04e0*/  ISETP.NE.AND P0, PT, R9, RZ, PT ;  /* 0x000000ff0900720c */ /* 0x000fce0003f05270 */
[----:B------:R-:W-:Y:S06]  /*04f0*/  @!P1 BRA `(.L_x_3) ;  /* 0x00000000006c9947 */ /* 0x000fec0003800000 */
[----:B------:R-:W1:Y:S01]  /*0500*/  LDC.64 R10, c[0x0][0x388] ;  /* 0x0000e200ff0a7b82 */ /* 0x000e620000000a00 */
[----:B------:R-:W2:Y:S01]  /*0510*/  LDCU.64 UR6, c[0x0][0x388] ;  /* 0x00007100ff0677ac */ /* 0x000ea20008000a00 */
[CC--:B------:R-:W-:Y:S01]  /*0520*/  IADD3 R17, PT, PT, R4.reuse, R5.reuse, RZ ;  /* 0x0000000504117210 */ /* 0x0c0fe20007ffe0ff */
[----:B------:R-:W-:Y:S01]  /*0530*/  IMAD R15, R5, R8, R3 ;  /* 0x00000008050f7224 */ /* 0x000fe200078e0203 */
[----:B------:R-:W-:-:S04]  /*0540*/  IADD3 R2, P1, PT, R4, R5, RZ ;  /* 0x0000000504027210 */ /* 0x000fc80007f3e0ff */
[----:B------:R-:W3:Y:S01]  /*0550*/  LDC.64 R12, c[0x0][0x380] ;  /* 0x0000e000ff0c7b82 */ /* 0x000ee20000000a00 */
[----:B-1----:R-:W-:-:S06]  /*0560*/  IMAD.WIDE.U32 R10, R17, 0x8, R10 ;  /* 0x00000008110a7825 */ /* 0x002fcc00078e000a */
[----:B------:R-:W4:Y:S01]  /*0570*/  LDG.E.64 R10, desc[UR4][R10.64] ;  /* 0x000000040a0a7981 */ /* 0x000f22000c1e1b00 */
[----:B---3--:R-:W-:-:S04]  /*0580*/  IMAD.WIDE R12, R15, 0x8, R12 ;  /* 0x000000080f0c7825 */ /* 0x008fc800078e020c */
[----:B------:R-:W-:Y:S01]  /*0590*/  IMAD.X R15, RZ, RZ, RZ, P1 ;  /* 0x000000ffff0f7224 */ /* 0x000fe200008e06ff */
[----:B--2---:R-:W-:Y:S01]  /*05a0*/  LEA R28, P1, R2, UR6, 0x3 ;  /* 0x00000006021c7c11 */ /* 0x004fe2000f8218ff */
[----:B------:R-:W4:Y:S01]  /*05b0*/  LDG.E.64 R26, desc[UR4][R12.64] ;  /* 0x000000040c1a7981 */ /* 0x000f22000c1e1b00 */
[----:B------:R-:W-:Y:S02]  /*05c0*/  IMAD.WIDE R16, R8, 0x8, R12 ;  /* 0x0000000808107825 */ /* 0x000fe400078e020c */
[----:B------:R-:W-:-:S05]  /*05d0*/  LEA.HI.X R29, R2, UR7, R15, 0x3, P1 ;  /* 0x00000007021d7c11 */ /* 0x000fca00088f1c0f */
[----:B------:R-:W2:Y:S01]  /*05e0*/  LDG.E.64 R14, desc[UR4][R28.64+0x8] ;  /* 0x000008041c0e7981 */ /* 0x000ea2000c1e1b00 */
[----:B------:R-:W-:-:S03]  /*05f0*/  IMAD.WIDE R22, R8, 0x8, R16 ;  /* 0x0000000808167825 */ /* 0x000fc600078e0210 */
[----:B------:R-:W2:Y:S04]  /*0600*/  LDG.E.64 R12, desc[UR4][R16.64] ;  /* 0x00000004100c7981 */ /* 0x000ea8000c1e1b00 */
[----:B------:R-:W3:Y:S01]  /*0610*/  LDG.E.64 R18, desc[UR4][R22.64] ;  /* 0x0000000416127981 */ /* 0x000ee2000c1e1b00 */
[----:B------:R-:W-:-:S03]  /*0620*/  IMAD.WIDE R24, R8, 0x8, R22 ;  /* 0x0000000808187825 */ /* 0x000fc600078e0216 */
[----:B------:R-:W3:Y:S04]  /*0630*/  LDG.E.64 R16, desc[UR4][R28.64+0x10] ;  /* 0x000010041c107981 */ /* 0x000ee8000c1e1b00 */
[----:B------:R-:W3:Y:S04]  /*0640*/  LDG.E.64 R22, desc[UR4][R28.64+0x18] ;  /* 0x000018041c167981 */ /* 0x000ee8000c1e1b00 */
[----:B------:R-:W3:Y:S01]  /*0650*/  LDG.E.64 R24, desc[UR4][R24.64] ;  /* 0x0000000418187981 */ /* 0x000ee2000c1e1b00 */
[----:B------:R-:W-:Y:S01]  /*0660*/  IADD3 R5, PT, PT, R5, 0x4, RZ ;  /* 0x0000000405057810 */ /* 0x000fe20007ffe0ff */
[----:B----45:R-:W-:-:S08]  /*0670*/  DFMA R10, R26, R10, R20 ;  /* 0x0000000a1a0a722b */ /* 0x030fd00000000014 */
[----:B--2---:R-:W-:-:S08]  /*0680*/  DFMA R10, R12, R14, R10 ;  /* 0x0000000e0c0a722b */ /* 0x004fd0000000000a */
[----:B---3--:R-:W-:-:S08]  /*0690*/  DFMA R10, R18, R16, R10 ;  /* 0x00000010120a722b */ /* 0x008fd0000000000a */
[----:B------:R-:W-:-:S11]  /*06a0*/  DFMA R20, R24, R22, R10 ;  /* 0x000000161814722b */ /* 0x000fd6000000000a */
.L_x_3:
[----:B------:R-:W-:Y:S05]  /*06b0*/  @!P0 BRA `(.L_x_0) ;  /* 0x00000000007c8947 */ /* 0x000fea0003800000 */
[----:B------:R-:W-:Y:S01]  /*06c0*/  ISETP.NE.AND P1, PT, R9, 0x1, PT ;  /* 0x000000010900780c */ /* 0x000fe20003f25270 */
[----:B------:R-:W1:Y:S01]  /*06d0*/  LDC.64 R18, c[0x0][0x388] ;  /* 0x0000e200ff127b82 */ /* 0x000e620000000a00 */
[----:B------:R-:W-:-:S04]  /*06e0*/  LOP3.LUT R0, R0, 0x1, RZ, 0xc0, !PT ;  /* 0x0000000100007812 */ /* 0x000fc800078ec0ff */
[----:B------:R-:W-:-:S03]  /*06f0*/  ISETP.NE.U32.AND P0, PT, R0, 0x1, PT ;  /* 0x000000010000780c */ /* 0x000fc60003f05070 */
[----:B------:R-:W2:Y:S04]  /*0700*/  LDC.64 R16, c[0x0][0x380] ;  /* 0x0000e000ff107b82 */ /* 0x000ea80000000a00 */
[CC--:B------:R-:W-:Y:S01]  /*0710*/  @P1 IADD3 R23, PT, PT, R4.reuse, R5.reuse, RZ ;  /* 0x0000000504171210 */ /* 0x0c0fe20007ffe0ff */
[C---:B------:R-:W-:Y:S01]  /*0720*/  @P1 IMAD R9, R5.reuse, R8, R3 ;  /* 0x0000000805091224 */ /* 0x040fe200078e0203 */
[----:B------:R-:W-:Y:S01]  /*0730*/  @P1 IADD3 R0, P2, PT, R4, R5, RZ ;  /* 0x0000000504001210 */ /* 0x000fe20007f5e0ff */
[----:B------:R-:W-:Y:S01]  /*0740*/  @P1 VIADD R5, R5, 0x2 ;  /* 0x0000000205051836 */ /* 0x000fe20000000000 */
[----:B------:R-:W3:Y:S02]  /*0750*/  @P1 LDC.64 R10, c[0x0][0x388] ;  /* 0x0000e200ff0a1b82 */ /* 0x000ee40000000a00 */
[----:B------:R-:W-:-:S06]  /*0760*/  @P1 IADD3.X R2, PT, PT, RZ, RZ, RZ, P2, !PT ;  /* 0x000000ffff021210 */ /* 0x000fcc00017fe4ff */
[----:B------:R-:W4:Y:S01]  /*0770*/  LDC.64 R12, c[0x0][0x380] ;  /* 0x0000e000ff0c7b82 */ /* 0x000f220000000a00 */
[----:B-1----:R-:W-:-:S06]  /*0780*/  @P1 IMAD.WIDE.U32 R18, R23, 0x8, R18 ;  /* 0x0000000817121825 */ /* 0x002fcc00078e0012 */
[----:B------:R-:W4:Y:S01]  /*0790*/  @P1 LDG.E.64 R18, desc[UR4][R18.64] ;  /* 0x0000000412121981 */ /* 0x000f22000c1e1b00 */
[----:B------:R-:W1:Y:S01]  /*07a0*/  LDC.64 R14, c[0x0][0x388] ;  /* 0x0000e200ff0e7b82 */ /* 0x000e620000000a00 */
[----:B--2---:R-:W-:-:S05]  /*07b0*/  @P1 IMAD.WIDE R16, R9, 0x8, R16 ;  /* 0x0000000809101825 */ /* 0x004fca00078e0210 */
[----:B------:R-:W2:Y:S01]  /*07c0*/  @P1 LDG.E.64 R22, desc[UR4][R16.64] ;  /* 0x0000000410161981 */ /* 0x000ea2000c1e1b00 */
[----:B---3--:R-:W-:Y:S01]  /*07d0*/  @P1 LEA R10, P2, R0, R10, 0x3 ;  /* 0x0000000a000a1211 */ /* 0x008fe200078418ff */
[----:B------:R-:W-:-:S03]  /*07e0*/  @P1 IMAD.WIDE R24, R8, 0x8, R16 ;  /* 0x0000000808181825 */ /* 0x000fc600078e0210 */
[----:B------:R-:W-:Y:S01]  /*07f0*/  @P1 LEA.HI.X R11, R0, R11, R2, 0x3, P2 ;  /* 0x0000000b000b1211 */ /* 0x000fe200010f1c02 */
[----:B------:R-:W-:Y:S01]  /*0800*/  @!P0 IMAD R3, R5, R8, R3 ;  /* 0x0000000805038224 */ /* 0x000fe200078e0203 */
[----:B------:R-:W-:Y:S01]  /*0810*/  @!P0 IADD3 R5, PT, PT, R4, R5, RZ ;  /* 0x0000000504058210 */ /* 0x000fe20007ffe0ff */
[----:B------:R-:W3:Y:S02]  /*0820*/  @P1 LDG.E.64 R24, desc[UR4][R24.64] ;  /* 0x0000000418181981 */ /* 0x000ee4000c1e1b00 */
[----:B----4-:R-:W-:Y:S02]  /*0830*/  @!P0 IMAD.WIDE R12, R3, 0x8, R12 ;  /* 0x00000008030c8825 */ /* 0x010fe400078e020c */
[----:B------:R-:W3:Y:S04]  /*0840*/  @P1 LDG.E.64 R10, desc[UR4][R10.64+0x8] ;  /* 0x000008040a0a1981 */ /* 0x000ee8000c1e1b00 */
[----:B------:R-:W4:Y:S01]  /*0850*/  @!P0 LDG.E.64 R12, desc[UR4][R12.64] ;  /* 0x000000040c0c8981 */ /* 0x000f22000c1e1b00 */
[----:B-1----:R-:W-:-:S06]  /*0860*/  @!P0 IMAD.WIDE.U32 R14, R5, 0x8, R14 ;  /* 0x00000008050e8825 */ /* 0x002fcc00078e000e */
[----:B------:R-:W4:Y:S01]  /*0870*/  @!P0 LDG.E.64 R14, desc[UR4][R14.64] ;  /* 0x000000040e0e8981 */ /* 0x000f22000c1e1b00 */
[----:B--2--5:R-:W-:-:S08]  /*0880*/  @P1 DFMA R18, R22, R18, R20 ;  /* 0x000000121612122b */ /* 0x024fd00000000014 */
[----:B---3--:R-:W-:-:S08]  /*0890*/  @P1 DFMA R20, R24, R10, R18 ;  /* 0x0000000a1814122b */ /* 0x008fd00000000012 */
[----:B----4-:R-:W-:-:S11]  /*08a0*/  @!P0 DFMA R20, R12, R14, R20 ;  /* 0x0000000e0c14822b */ /* 0x010fd60000000014 */
.L_x_0:
[----:B-----5:R-:W-:Y:S01]  /*08b0*/  STG.E.64 desc[UR4][R6.64], R20 ;  /* 0x0000001406007986 */ /* 0x020fe2000c101b04 */
[----:B------:R-:W-:Y:S05]  /*08c0*/  EXIT ;  /* 0x000000000000794d */ /* 0x000fea0003800000 */
.L_x_4:
[----:B------:R-:W-:-:S00]  /*08d0*/  BRA `(.L_x_4) ;  /* 0xfffffffc00fc7947 */ /* 0x000fc0000383ffff */
[----:B------:R-:W-:-:S00]  /*08e0*/  NOP ;  /* 0x0000000000007918 */ /* 0x000fc00000000000 */
        /* <DEDUP_REMOVED lines=9> */
.L_x_5:


//--------------------- .nv.shared.reserved.0     --------------------------
	.section	.nv.shared.reserved.0,"aw",@nobits
	.weak		__nv_reservedSMEM_offset_0_alias
	.size		__nv_reservedSMEM_offset_0_alias, 0, 64
	.other		__nv_reservedSMEM_offset_0_alias,@"STO_CUDA_RESERVED_SHARED STV_DEFAULT"
__nv_reservedSMEM_offset_0_alias:
	.zero		0
	.zero		64


//--------------------- .nv.constant0._Z13matmul_kernelPdS_S_iii --------------------------
	.section	.nv.constant0._Z13matmul_kernelPdS_S_iii,"a",@progbits
	.sectionflags	@""
	.align	4
.nv.constant0._Z13matmul_kernelPdS_S_iii:
	.zero		932


//--------------------- SYMBOLS --------------------------

	.type		.nv.reservedSmem.offset0,@object
	.size		.nv.reservedSmem.offset0,0x4
